//
// Generated by NVIDIA NVVM Compiler
//
// Compiler Build ID: CL-36424714
// Cuda compilation tools, release 13.0, V13.0.88
// Based on NVVM 20.0.0
//

.version 9.0
.target sm_100
.address_size 64

	// .globl	_Z15kernel_rgb2greyP6uchar4Phii

.visible .entry _Z15kernel_rgb2greyP6uchar4Phii(
	.param .u64 .ptr .align 1 _Z15kernel_rgb2greyP6uchar4Phii_param_0,
	.param .u64 .ptr .align 1 _Z15kernel_rgb2greyP6uchar4Phii_param_1,
	.param .u32 _Z15kernel_rgb2greyP6uchar4Phii_param_2,
	.param .u32 _Z15kernel_rgb2greyP6uchar4Phii_param_3
)
{
	.reg .pred 	%p<4>;
	.reg .b16 	%rs<7>;
	.reg .b32 	%r<19>;
	.reg .b32 	%f<7>;
	.reg .b64 	%rd<9>;

	ld.param.u64 	%rd1, [_Z15kernel_rgb2greyP6uchar4Phii_param_0];
	ld.param.u64 	%rd2, [_Z15kernel_rgb2greyP6uchar4Phii_param_1];
	ld.param.u32 	%r4, [_Z15kernel_rgb2greyP6uchar4Phii_param_2];
	ld.param.u32 	%r3, [_Z15kernel_rgb2greyP6uchar4Phii_param_3];
	mov.u32 	%r6, %tid.x;
	mov.u32 	%r7, %ctaid.x;
	mov.u32 	%r8, %ntid.x;
	mad.lo.s32 	%r1, %r7, %r8, %r6;
	mov.u32 	%r9, %tid.y;
	mov.u32 	%r10, %ctaid.y;
	mov.u32 	%r11, %ntid.y;
	mad.lo.s32 	%r12, %r10, %r11, %r9;
	setp.ge.s32 	%p1, %r1, %r3;
	setp.ge.s32 	%p2, %r12, %r4;
	or.pred  	%p3, %p1, %p2;
	@%p3 bra 	$L__BB0_2;
	cvta.to.global.u64 	%rd3, %rd1;
	cvta.to.global.u64 	%rd4, %rd2;
	mad.lo.s32 	%r13, %r3, %r12, %r1;
	cvt.s64.s32 	%rd5, %r13;
	mul.wide.s32 	%rd6, %r13, 4;
	add.s64 	%rd7, %rd3, %rd6;
	.pragma "used_bytes_mask 7";
	ld.global.u32 	%r14, [%rd7];
	bfe.u32 	%r15, %r14, 0, 8;
	cvt.u16.u32 	%rs1, %r15;
	and.b16  	%rs2, %rs1, 255;
	bfe.u32 	%r16, %r14, 8, 8;
	cvt.u16.u32 	%rs3, %r16;
	and.b16  	%rs4, %rs3, 255;
	bfe.u32 	%r17, %r14, 16, 8;
	cvt.u16.u32 	%rs5, %r17;
	and.b16  	%rs6, %rs5, 255;
	cvt.rn.f32.u16 	%f1, %rs2;
	cvt.rn.f32.u16 	%f2, %rs4;
	mul.f32 	%f3, %f2, 0f3F1645A2;
	fma.rn.f32 	%f4, %f1, 0f3E991687, %f3;
	cvt.rn.f32.u16 	%f5, %rs6;
	fma.rn.f32 	%f6, %f5, 0f3DE978D5, %f4;
	cvt.rzi.u32.f32 	%r18, %f6;
	add.s64 	%rd8, %rd4, %rd5;
	st.global.u8 	[%rd8], %r18;
$L__BB0_2:
	ret;

}


// ===== COMPILED SASS (sm_100) =====

	.target	sm_100

	.elftype	@"ET_EXEC"


//--------------------- .note.nv.tkinfo           --------------------------
	.section	.note.nv.tkinfo,"",@"SHT_NOTE"
	.sectionflags	@"SHF_NOTE_NV_TKINFO"
	.tkinfo
        /*0018*/ 	.word	0x00000002
        /*0030*/ 	.string	""
        /*0030*/ 	.string	"ptxas"
        /*0030*/ 	.string	"Cuda compilation tools, release 13.0, V13.0.88"
        /*0030*/ 	.string	"Build cuda_13.0.r13.0/compiler.36424714_0"
        /*0030*/ 	.string	"-arch sm_100 -m 64 "



//--------------------- .note.nv.cuinfo           --------------------------
	.section	.note.nv.cuinfo,"",@"SHT_NOTE"
	.sectionflags	@"SHF_NOTE_NV_CUINFO"
        /*0018*/ 	.short	0x0002
        /*001a*/ 	.short	0x0064
        /*001c*/ 	.short	0x0082
	.zero		2


//--------------------- .nv.info                  --------------------------
	.section	.nv.info,"",@"SHT_CUDA_INFO"
	.align	4


	//----- nvinfo : EIATTR_REGCOUNT
	.align		4
        /*0000*/ 	.byte	0x04, 0x2f
        /*0002*/ 	.short	(.L_1 - .L_0)
	.align		4
.L_0:
        /*0004*/ 	.word	index@(_Z15kernel_rgb2greyP6uchar4Phii)
        /*0008*/ 	.word	0x0000000c


	//----- nvinfo : EIATTR_FRAME_SIZE
	.align		4
.L_1:
        /*000c*/ 	.byte	0x04, 0x11
        /*000e*/ 	.short	(.L_3 - .L_2)
	.align		4
.L_2:
        /*0010*/ 	.word	index@(_Z15kernel_rgb2greyP6uchar4Phii)
        /*0014*/ 	.word	0x00000000


	//----- nvinfo : EIATTR_MIN_STACK_SIZE
	.align		4
.L_3:
        /*0018*/ 	.byte	0x04, 0x12
        /*001a*/ 	.short	(.L_5 - .L_4)
	.align		4
.L_4:
        /*001c*/ 	.word	index@(_Z15kernel_rgb2greyP6uchar4Phii)
        /*0020*/ 	.word	0x00000000
.L_5:


//--------------------- .nv.compat                --------------------------
	.section	.nv.compat,"",@"SHT_CUDA_COMPAT_INFO"
	.align	4
        /*0000*/ 	.byte	0x02, 0x09, 0x00, 0x00, 0x02, 0x02, 0x01, 0x00, 0x02, 0x05, 0x05, 0x00, 0x03, 0x07, 0x01, 0x01
        /*0010*/ 	.byte	0x02, 0x03, 0x00, 0x00, 0x02, 0x06, 0x01, 0x00, 0x04, 0x0b, 0x08, 0x00, 0x09, 0x00, 0x00, 0x00
        /*0020*/ 	.byte	0x00, 0x00, 0x00, 0x00


//--------------------- .nv.info._Z15kernel_rgb2greyP6uchar4Phii --------------------------
	.section	.nv.info._Z15kernel_rgb2greyP6uchar4Phii,"",@"SHT_CUDA_INFO"
	.sectionflags	@""
	.align	4


	//----- nvinfo : EIATTR_CUDA_API_VERSION
	.align		4
        /*0000*/ 	.byte	0x04, 0x37
        /*0002*/ 	.short	(.L_7 - .L_6)
.L_6:
        /*0004*/ 	.word	0x00000082


	//----- nvinfo : EIATTR_KPARAM_INFO
	.align		4
.L_7:
        /*0008*/ 	.byte	0x04, 0x17
        /*000a*/ 	.short	(.L_9 - .L_8)
.L_8:
        /*000c*/ 	.word	0x00000000
        /*0010*/ 	.short	0x0003
        /*0012*/ 	.short	0x0014
        /*0014*/ 	.byte	0x00, 0xf0, 0x11, 0x00


	//----- nvinfo : EIATTR_KPARAM_INFO
	.align		4
.L_9:
        /*0018*/ 	.byte	0x04, 0x17
        /*001a*/ 	.short	(.L_11 - .L_10)
.L_10:
        /*001c*/ 	.word	0x00000000
        /*0020*/ 	.short	0x0002
        /*0022*/ 	.short	0x0010
        /*0024*/ 	.byte	0x00, 0xf0, 0x11, 0x00


	//----- nvinfo : EIATTR_KPARAM_INFO
	.align		4
.L_11:
        /*0028*/ 	.byte	0x04, 0x17
        /*002a*/ 	.short	(.L_13 - .L_12)
.L_12:
        /*002c*/ 	.word	0x00000000
        /*0030*/ 	.short	0x0001
        /*0032*/ 	.short	0x0008
        /*0034*/ 	.byte	0x00, 0xf5, 0x21, 0x00


	//----- nvinfo : EIATTR_KPARAM_INFO
	.align		4
.L_13:
        /*0038*/ 	.byte	0x04, 0x17
        /*003a*/ 	.short	(.L_15 - .L_14)
.L_14:
        /*003c*/ 	.word	0x00000000
        /*0040*/ 	.short	0x0000
        /*0042*/ 	.short	0x0000
        /*0044*/ 	.byte	0x00, 0xf5, 0x21, 0x00


	//----- nvinfo : EIATTR_SPARSE_MMA_MASK
	.align		4
.L_15:
        /*0048*/ 	.byte	0x03, 0x50
        /*004a*/ 	.short	0x0000


	//----- nvinfo : EIATTR_MAXREG_COUNT
	.align		4
        /*004c*/ 	.byte	0x03, 0x1b
        /*004e*/ 	.short	0x00ff


	//----- nvinfo : EIATTR_MERCURY_ISA_VERSION
	.align		4
        /*0050*/ 	.byte	0x03, 0x5f
        /*0052*/ 	.short	0x0101


	//----- nvinfo : EIATTR_UNUSED_LOAD_BYTE_OFFSET
	.align		4
        /*0054*/ 	.byte	0x04, 0x44
        /*0056*/ 	.short	(.L_17 - .L_16)


	//   ....[0]....
.L_16:
        /*0058*/ 	.word	0x00000120
        /*005c*/ 	.word	0x00000007


	//----- nvinfo : EIATTR_VRC_CTA_INIT_COUNT
	.align		4
.L_17:
        /*0060*/ 	.byte	0x02, 0x4a
	.zero		1
	.zero		1


	//----- nvinfo : EIATTR_EXIT_INSTR_OFFSETS
	.align		4
        /*0064*/ 	.byte	0x04, 0x1c
        /*0066*/ 	.short	(.L_19 - .L_18)


	//   ....[0]....
.L_18:
        /*0068*/ 	.word	0x000000c0


	//   ....[1]....
        /*006c*/ 	.word	0x00000200


	//----- nvinfo : EIATTR_CBANK_PARAM_SIZE
	.align		4
.L_19:
        /*0070*/ 	.byte	0x03, 0x19
        /*0072*/ 	.short	0x0018


	//----- nvinfo : EIATTR_PARAM_CBANK
	.align		4
        /*0074*/ 	.byte	0x04, 0x0a
        /*0076*/ 	.short	(.L_21 - .L_20)
	.align		4
.L_20:
        /*0078*/ 	.word	index@(.nv.constant0._Z15kernel_rgb2greyP6uchar4Phii)
        /*007c*/ 	.short	0x0380
        /*007e*/ 	.short	0x0018


	//----- nvinfo : EIATTR_SW_WAR
	.align		4
.L_21:
        /*0080*/ 	.byte	0x04, 0x36
        /*0082*/ 	.short	(.L_23 - .L_22)
.L_22:
        /*0084*/ 	.word	0x00000008
.L_23:


//--------------------- .nv.callgraph             --------------------------
	.section	.nv.callgraph,"",@"SHT_CUDA_CALLGRAPH"
	.align	4
	.sectionentsize	8
	.align		4
        /*0000*/ 	.word	0x00000000
	.align		4
        /*0004*/ 	.word	0xffffffff
	.align		4
        /*0008*/ 	.word	0x00000000
	.align		4
        /*000c*/ 	.word	0xfffffffe
	.align		4
        /*0010*/ 	.word	0x00000000
	.align		4
        /*0014*/ 	.word	0xfffffffd
	.align		4
        /*0018*/ 	.word	0x00000000
	.align		4
        /*001c*/ 	.word	0xfffffffc


//--------------------- .text._Z15kernel_rgb2greyP6uchar4Phii --------------------------
	.section	.text._Z15kernel_rgb2greyP6uchar4Phii,"ax",@progbits
	.align	128
        .global         _Z15kernel_rgb2greyP6uchar4Phii
        .type           _Z15kernel_rgb2greyP6uchar4Phii,@function
        .size           _Z15kernel_rgb2greyP6uchar4Phii,(.L_x_1 - _Z15kernel_rgb2greyP6uchar4Phii)
        .other          _Z15kernel_rgb2greyP6uchar4Phii,@"STO_CUDA_ENTRY STV_DEFAULT"
_Z15kernel_rgb2greyP6uchar4Phii:
.text._Z15kernel_rgb2greyP6uchar4Phii:
[----:B------:R-:W-:Y:S01]  /*0000*/  LDC R1, c[0x0][0x37c] ;  /* 0x0000df00ff017b82 */ /* 0x000fe20000000800 */
[----:B------:R-:W0:Y:S07]  /*0010*/  S2R R5, SR_TID.Y ;  /* 0x0000000000057919 */ /* 0x000e2e0000002200 */
[----:B------:R-:W1:Y:S01]  /*0020*/  LDC R3, c[0x0][0x360] ;  /* 0x0000d800ff037b82 */ /* 0x000e620000000800 */
[----:B------:R-:W2:Y:S01]  /*0030*/  LDCU.64 UR6, c[0x0][0x390] ;  /* 0x00007200ff0677ac */ /* 0x000ea20008000a00 */
[----:B------:R-:W1:Y:S06]  /*0040*/  S2R R0, SR_TID.X ;  /* 0x0000000000007919 */ /* 0x000e6c0000002100 */
[----:B------:R-:W0:Y:S08]  /*0050*/  S2UR UR5, SR_CTAID.Y ;  /* 0x00000000000579c3 */ /* 0x000e300000002600 */
[----:B------:R-:W0:Y:S08]  /*0060*/  LDC R2, c[0x0][0x364] ;  /* 0x0000d900ff027b82 */ /* 0x000e300000000800 */
[----:B------:R-:W1:Y:S01]  /*0070*/  S2UR UR4, SR_CTAID.X ;  /* 0x00000000000479c3 */ /* 0x000e620000002500 */
[----:B0-----:R-:W-:-:S05]  /*0080*/  IMAD R5, R2, UR5, R5 ;  /* 0x0000000502057c24 */ /* 0x001fca000f8e0205 */
[----:B--2---:R-:W-:Y:S01]  /*0090*/  ISETP.GE.AND P0, PT, R5, UR6, PT ;  /* 0x0000000605007c0c */ /* 0x004fe2000bf06270 */
[----:B-1----:R-:W-:-:S05]  /*00a0*/  IMAD R0, R3, UR4, R0 ;  /* 0x0000000403007c24 */ /* 0x002fca000f8e0200 */
[----:B------:R-:W-:-:S13]  /*00b0*/  ISETP.GE.OR P0, PT, R0, UR7, P0 ;  /* 0x0000000700007c0c */ /* 0x000fda0008706670 */
[----:B------:R-:W-:Y:S05]  /*00c0*/  @P0 EXIT ;  /* 0x000000000000094d */ /* 0x000fea0003800000 */
[----:B------:R-:W0:Y:S01]  /*00d0*/  LDC.64 R2, c[0x0][0x380] ;  /* 0x0000e000ff027b82 */ /* 0x000e220000000a00 */
[----:B------:R-:W1:Y:S01]  /*00e0*/  LDCU.64 UR4, c[0x0][0x358] ;  /* 0x00006b00ff0477ac */ /* 0x000e620008000a00 */
[----:B------:R-:W-:Y:S01]  /*00f0*/  IMAD R5, R5, UR7, R0 ;  /* 0x0000000705057c24 */ /* 0x000fe2000f8e0200 */
[----:B------:R-:W2:Y:S03]  /*0100*/  LDCU.64 UR8, c[0x0][0x388] ;  /* 0x00007100ff0877ac */ /* 0x000ea60008000a00 */
[----:B0-----:R-:W-:-:S06]  /*0110*/  IMAD.WIDE R2, R5, 0x4, R2 ;  /* 0x0000000405027825 */ /* 0x001fcc00078e0202 */
[----:B-1----:R-:W3:Y:S02]  /*0120*/  LDG.E R2, desc[UR4][R2.64] ;  /* 0x0000000402027981 */ /* 0x002ee4000c1e1900 */
[C---:B---3--:R-:W-:Y:S02]  /*0130*/  PRMT R4, R2.reuse, 0x7771, RZ ;  /* 0x0000777102047816 */ /* 0x048fe400000000ff */
[C---:B------:R-:W-:Y:S02]  /*0140*/  PRMT R0, R2.reuse, 0x7770, RZ ;  /* 0x0000777002007816 */ /* 0x040fe400000000ff */
[----:B------:R-:W-:Y:S02]  /*0150*/  I2FP.F32.U32 R6, R4 ;  /* 0x0000000400067245 */ /* 0x000fe40000201000 */
[----:B------:R-:W-:Y:S02]  /*0160*/  PRMT R4, R2, 0x7772, RZ ;  /* 0x0000777202047816 */ /* 0x000fe400000000ff */
[----:B------:R-:W-:Y:S01]  /*0170*/  I2FP.F32.U32 R0, R0 ;  /* 0x0000000000007245 */ /* 0x000fe20000201000 */
[----:B------:R-:W-:Y:S01]  /*0180*/  FMUL R7, R6, 0.58700001239776611328 ;  /* 0x3f1645a206077820 */ /* 0x000fe20000400000 */
[----:B------:R-:W-:-:S02]  /*0190*/  I2FP.F32.U32 R9, R4 ;  /* 0x0000000400097245 */ /* 0x000fc40000201000 */
[----:B--2---:R-:W-:Y:S01]  /*01a0*/  IADD3 R2, P0, PT, R5, UR8, RZ ;  /* 0x0000000805027c10 */ /* 0x004fe2000ff1e0ff */
[----:B------:R-:W-:-:S03]  /*01b0*/  FFMA R0, R0, 0.29899999499320983887, R7 ;  /* 0x3e99168700007823 */ /* 0x000fc60000000007 */
[----:B------:R-:W-:Y:S01]  /*01c0*/  LEA.HI.X.SX32 R3, R5, UR9, 0x1, P0 ;  /* 0x0000000905037c11 */ /* 0x000fe200080f0eff */
[----:B------:R-:W-:-:S04]  /*01d0*/  FFMA R0, R9, 0.11400000005960464478, R0 ;  /* 0x3de978d509007823 */ /* 0x000fc80000000000 */
[----:B------:R-:W0:Y:S02]  /*01e0*/  F2I.U32.TRUNC.NTZ R7, R0 ;  /* 0x0000000000077305 */ /* 0x000e24000020f000 */
[----:B0-----:R-:W-:Y:S01]  /*01f0*/  STG.E.U8 desc[UR4][R2.64], R7 ;  /* 0x0000000702007986 */ /* 0x001fe2000c101104 */
[----:B------:R-:W-:Y:S05]  /*0200*/  EXIT ;  /* 0x000000000000794d */ /* 0x000fea0003800000 */
.L_x_0:
[----:B------:R-:W-:-:S00]  /*0210*/  BRA `(.L_x_0) ;  /* 0xfffffffc00fc7947 */ /* 0x000fc0000383ffff */
[----:B------:R-:W-:-:S00]  /*0220*/  NOP ;  /* 0x0000000000007918 */ /* 0x000fc00000000000 */
        /* <DEDUP_REMOVED lines=13> */
.L_x_1:


//--------------------- .nv.shared.reserved.0     --------------------------
	.section	.nv.shared.reserved.0,"aw",@nobits
	.weak		__nv_reservedSMEM_offset_0_alias
	.size		__nv_reservedSMEM_offset_0_alias, 0, 64
	.other		__nv_reservedSMEM_offset_0_alias,@"STO_CUDA_RESERVED_SHARED STV_DEFAULT"
__nv_reservedSMEM_offset_0_alias:
	.zero		0
	.zero		64


//--------------------- .nv.constant0._Z15kernel_rgb2greyP6uchar4Phii --------------------------
	.section	.nv.constant0._Z15kernel_rgb2greyP6uchar4Phii,"a",@progbits
	.sectionflags	@""
	.align	4
.nv.constant0._Z15kernel_rgb2greyP6uchar4Phii:
	.zero		920


//--------------------- SYMBOLS --------------------------

	.type		.nv.reservedSmem.offset0,@object
	.size		.nv.reservedSmem.offset0,0x4
